//
// Generated by NVIDIA NVVM Compiler
//
// Compiler Build ID: CL-36424714
// Cuda compilation tools, release 13.0, V13.0.88
// Based on NVVM 20.0.0
//

.version 9.0
.target sm_100
.address_size 64

	// .globl	__accrg_main_1_1

.visible .entry __accrg_main_1_1(
	.param .u64 .ptr .align 1 __accrg_main_1_1_param_0,
	.param .u64 .ptr .align 1 __accrg_main_1_1_param_1,
	.param .u64 .ptr .align 1 __accrg_main_1_1_param_2,
	.param .u32 __accrg_main_1_1_param_3
)
{
	.reg .pred 	%p<7>;
	.reg .b32 	%r<33>;
	.reg .b64 	%rd<27>;
	.reg .b64 	%fd<16>;

	ld.param.u64 	%rd4, [__accrg_main_1_1_param_0];
	ld.param.u64 	%rd5, [__accrg_main_1_1_param_1];
	ld.param.u64 	%rd6, [__accrg_main_1_1_param_2];
	ld.param.u32 	%r12, [__accrg_main_1_1_param_3];
	cvta.to.global.u64 	%rd1, %rd6;
	cvta.to.global.u64 	%rd2, %rd5;
	cvta.to.global.u64 	%rd3, %rd4;
	mov.u32 	%r13, %ctaid.x;
	mov.u32 	%r14, %ntid.x;
	mov.u32 	%r15, %tid.x;
	mad.lo.s32 	%r31, %r13, %r14, %r15;
	mov.u32 	%r16, %nctaid.x;
	mul.lo.s32 	%r2, %r14, %r16;
	setp.le.s32 	%p1, %r12, %r31;
	@%p1 bra 	$L__BB0_6;
	add.s32 	%r17, %r31, %r2;
	max.s32 	%r18, %r12, %r17;
	setp.lt.s32 	%p2, %r17, %r12;
	selp.u32 	%r19, 1, 0, %p2;
	add.s32 	%r20, %r17, %r19;
	sub.s32 	%r21, %r18, %r20;
	div.u32 	%r22, %r21, %r2;
	add.s32 	%r3, %r22, %r19;
	and.b32  	%r23, %r3, 3;
	setp.eq.s32 	%p3, %r23, 3;
	@%p3 bra 	$L__BB0_4;
	add.s32 	%r24, %r3, 1;
	and.b32  	%r25, %r24, 3;
	neg.s32 	%r29, %r25;
$L__BB0_3:
	.pragma "nounroll";
	mul.wide.u32 	%rd7, %r31, 8;
	add.s64 	%rd8, %rd3, %rd7;
	ld.global.f64 	%fd1, [%rd8];
	add.s64 	%rd9, %rd2, %rd7;
	ld.global.f64 	%fd2, [%rd9];
	add.f64 	%fd3, %fd1, %fd2;
	add.s64 	%rd10, %rd1, %rd7;
	st.global.f64 	[%rd10], %fd3;
	add.s32 	%r31, %r31, %r2;
	add.s32 	%r29, %r29, 1;
	setp.ne.s32 	%p4, %r29, 0;
	@%p4 bra 	$L__BB0_3;
$L__BB0_4:
	setp.lt.u32 	%p5, %r3, 3;
	@%p5 bra 	$L__BB0_6;
$L__BB0_5:
	mul.wide.u32 	%rd11, %r31, 8;
	add.s64 	%rd12, %rd3, %rd11;
	ld.global.f64 	%fd4, [%rd12];
	add.s64 	%rd13, %rd2, %rd11;
	ld.global.f64 	%fd5, [%rd13];
	add.f64 	%fd6, %fd4, %fd5;
	add.s64 	%rd14, %rd1, %rd11;
	st.global.f64 	[%rd14], %fd6;
	add.s32 	%r26, %r31, %r2;
	mul.wide.u32 	%rd15, %r26, 8;
	add.s64 	%rd16, %rd3, %rd15;
	ld.global.f64 	%fd7, [%rd16];
	add.s64 	%rd17, %rd2, %rd15;
	ld.global.f64 	%fd8, [%rd17];
	add.f64 	%fd9, %fd7, %fd8;
	add.s64 	%rd18, %rd1, %rd15;
	st.global.f64 	[%rd18], %fd9;
	add.s32 	%r27, %r26, %r2;
	mul.wide.u32 	%rd19, %r27, 8;
	add.s64 	%rd20, %rd3, %rd19;
	ld.global.f64 	%fd10, [%rd20];
	add.s64 	%rd21, %rd2, %rd19;
	ld.global.f64 	%fd11, [%rd21];
	add.f64 	%fd12, %fd10, %fd11;
	add.s64 	%rd22, %rd1, %rd19;
	st.global.f64 	[%rd22], %fd12;
	add.s32 	%r28, %r27, %r2;
	mul.wide.u32 	%rd23, %r28, 8;
	add.s64 	%rd24, %rd3, %rd23;
	ld.global.f64 	%fd13, [%rd24];
	add.s64 	%rd25, %rd2, %rd23;
	ld.global.f64 	%fd14, [%rd25];
	add.f64 	%fd15, %fd13, %fd14;
	add.s64 	%rd26, %rd1, %rd23;
	st.global.f64 	[%rd26], %fd15;
	add.s32 	%r31, %r28, %r2;
	setp.gt.s32 	%p6, %r12, %r31;
	@%p6 bra 	$L__BB0_5;
$L__BB0_6:
	ret;

}


// ===== COMPILED SASS (sm_100) =====

	.target	sm_100

	.elftype	@"ET_EXEC"


//--------------------- .note.nv.tkinfo           --------------------------
	.section	.note.nv.tkinfo,"",@"SHT_NOTE"
	.sectionflags	@"SHF_NOTE_NV_TKINFO"
	.tkinfo
        /*0018*/ 	.word	0x00000002
        /*0030*/ 	.string	""
        /*0030*/ 	.string	"ptxas"
        /*0030*/ 	.string	"Cuda compilation tools, release 13.0, V13.0.88"
        /*0030*/ 	.string	"Build cuda_13.0.r13.0/compiler.36424714_0"
        /*0030*/ 	.string	"-arch sm_100 -m 64 "



//--------------------- .note.nv.cuinfo           --------------------------
	.section	.note.nv.cuinfo,"",@"SHT_NOTE"
	.sectionflags	@"SHF_NOTE_NV_CUINFO"
        /*0018*/ 	.short	0x0002
        /*001a*/ 	.short	0x0064
        /*001c*/ 	.short	0x0082
	.zero		2


//--------------------- .nv.info                  --------------------------
	.section	.nv.info,"",@"SHT_CUDA_INFO"
	.align	4


	//----- nvinfo : EIATTR_REGCOUNT
	.align		4
        /*0000*/ 	.byte	0x04, 0x2f
        /*0002*/ 	.short	(.L_1 - .L_0)
	.align		4
.L_0:
        /*0004*/ 	.word	index@(__accrg_main_1_1)
        /*0008*/ 	.word	0x0000001c


	//----- nvinfo : EIATTR_FRAME_SIZE
	.align		4
.L_1:
        /*000c*/ 	.byte	0x04, 0x11
        /*000e*/ 	.short	(.L_3 - .L_2)
	.align		4
.L_2:
        /*0010*/ 	.word	index@(__accrg_main_1_1)
        /*0014*/ 	.word	0x00000000


	//----- nvinfo : EIATTR_MIN_STACK_SIZE
	.align		4
.L_3:
        /*0018*/ 	.byte	0x04, 0x12
        /*001a*/ 	.short	(.L_5 - .L_4)
	.align		4
.L_4:
        /*001c*/ 	.word	index@(__accrg_main_1_1)
        /*0020*/ 	.word	0x00000000
.L_5:


//--------------------- .nv.compat                --------------------------
	.section	.nv.compat,"",@"SHT_CUDA_COMPAT_INFO"
	.align	4
        /*0000*/ 	.byte	0x02, 0x09, 0x00, 0x00, 0x02, 0x02, 0x01, 0x00, 0x02, 0x05, 0x05, 0x00, 0x03, 0x07, 0x01, 0x01
        /*0010*/ 	.byte	0x02, 0x03, 0x00, 0x00, 0x02, 0x06, 0x01, 0x00, 0x04, 0x0b, 0x08, 0x00, 0x01, 0x00, 0x00, 0x00
        /*0020*/ 	.byte	0x00, 0x00, 0x00, 0x00


//--------------------- .nv.info.__accrg_main_1_1 --------------------------
	.section	.nv.info.__accrg_main_1_1,"",@"SHT_CUDA_INFO"
	.sectionflags	@""
	.align	4


	//----- nvinfo : EIATTR_CUDA_API_VERSION
	.align		4
        /*0000*/ 	.byte	0x04, 0x37
        /*0002*/ 	.short	(.L_7 - .L_6)
.L_6:
        /*0004*/ 	.word	0x00000082


	//----- nvinfo : EIATTR_KPARAM_INFO
	.align		4
.L_7:
        /*0008*/ 	.byte	0x04, 0x17
        /*000a*/ 	.short	(.L_9 - .L_8)
.L_8:
        /*000c*/ 	.word	0x00000000
        /*0010*/ 	.short	0x0003
        /*0012*/ 	.short	0x0018
        /*0014*/ 	.byte	0x00, 0xf0, 0x11, 0x00


	//----- nvinfo : EIATTR_KPARAM_INFO
	.align		4
.L_9:
        /*0018*/ 	.byte	0x04, 0x17
        /*001a*/ 	.short	(.L_11 - .L_10)
.L_10:
        /*001c*/ 	.word	0x00000000
        /*0020*/ 	.short	0x0002
        /*0022*/ 	.short	0x0010
        /*0024*/ 	.byte	0x00, 0xf5, 0x21, 0x00


	//----- nvinfo : EIATTR_KPARAM_INFO
	.align		4
.L_11:
        /*0028*/ 	.byte	0x04, 0x17
        /*002a*/ 	.short	(.L_13 - .L_12)
.L_12:
        /*002c*/ 	.word	0x00000000
        /*0030*/ 	.short	0x0001
        /*0032*/ 	.short	0x0008
        /*0034*/ 	.byte	0x00, 0xf5, 0x21, 0x00


	//----- nvinfo : EIATTR_KPARAM_INFO
	.align		4
.L_13:
        /*0038*/ 	.byte	0x04, 0x17
        /*003a*/ 	.short	(.L_15 - .L_14)
.L_14:
        /*003c*/ 	.word	0x00000000
        /*0040*/ 	.short	0x0000
        /*0042*/ 	.short	0x0000
        /*0044*/ 	.byte	0x00, 0xf5, 0x21, 0x00


	//----- nvinfo : EIATTR_SPARSE_MMA_MASK
	.align		4
.L_15:
        /*0048*/ 	.byte	0x03, 0x50
        /*004a*/ 	.short	0x0000


	//----- nvinfo : EIATTR_MAXREG_COUNT
	.align		4
        /*004c*/ 	.byte	0x03, 0x1b
        /*004e*/ 	.short	0x00ff


	//----- nvinfo : EIATTR_MERCURY_ISA_VERSION
	.align		4
        /*0050*/ 	.byte	0x03, 0x5f
        /*0052*/ 	.short	0x0101


	//----- nvinfo : EIATTR_VRC_CTA_INIT_COUNT
	.align		4
        /*0054*/ 	.byte	0x02, 0x4a
	.zero		1
	.zero		1


	//----- nvinfo : EIATTR_EXIT_INSTR_OFFSETS
	.align		4
        /*0058*/ 	.byte	0x04, 0x1c
        /*005a*/ 	.short	(.L_17 - .L_16)


	//   ....[0]....
.L_16:
        /*005c*/ 	.word	0x00000090


	//   ....[1]....
        /*0060*/ 	.word	0x000003a0


	//   ....[2]....
        /*0064*/ 	.word	0x00000600


	//----- nvinfo : EIATTR_CRS_STACK_SIZE
	.align		4
.L_17:
        /*0068*/ 	.byte	0x04, 0x1e
        /*006a*/ 	.short	(.L_19 - .L_18)
.L_18:
        /*006c*/ 	.word	0x00000000


	//----- nvinfo : EIATTR_CBANK_PARAM_SIZE
	.align		4
.L_19:
        /*0070*/ 	.byte	0x03, 0x19
        /*0072*/ 	.short	0x001c


	//----- nvinfo : EIATTR_PARAM_CBANK
	.align		4
        /*0074*/ 	.byte	0x04, 0x0a
        /*0076*/ 	.short	(.L_21 - .L_20)
	.align		4
.L_20:
        /*0078*/ 	.word	index@(.nv.constant0.__accrg_main_1_1)
        /*007c*/ 	.short	0x0380
        /*007e*/ 	.short	0x001c


	//----- nvinfo : EIATTR_SW_WAR
	.align		4
.L_21:
        /*0080*/ 	.byte	0x04, 0x36
        /*0082*/ 	.short	(.L_23 - .L_22)
.L_22:
        /*0084*/ 	.word	0x00000008
.L_23:


//--------------------- .nv.callgraph             --------------------------
	.section	.nv.callgraph,"",@"SHT_CUDA_CALLGRAPH"
	.align	4
	.sectionentsize	8
	.align		4
        /*0000*/ 	.word	0x00000000
	.align		4
        /*0004*/ 	.word	0xffffffff
	.align		4
        /*0008*/ 	.word	0x00000000
	.align		4
        /*000c*/ 	.word	0xfffffffe
	.align		4
        /*0010*/ 	.word	0x00000000
	.align		4
        /*0014*/ 	.word	0xfffffffd
	.align		4
        /*0018*/ 	.word	0x00000000
	.align		4
        /*001c*/ 	.word	0xfffffffc


//--------------------- .text.__accrg_main_1_1    --------------------------
	.section	.text.__accrg_main_1_1,"ax",@progbits
	.align	128
        .global         __accrg_main_1_1
        .type           __accrg_main_1_1,@function
        .size           __accrg_main_1_1,(.L_x_5 - __accrg_main_1_1)
        .other          __accrg_main_1_1,@"STO_CUDA_ENTRY STV_DEFAULT"
__accrg_main_1_1:
.text.__accrg_main_1_1:
[----:B------:R-:W-:Y:S01]  /*0000*/  LDC R1, c[0x0][0x37c] ;  /* 0x0000df00ff017b82 */ /* 0x000fe20000000800 */
[----:B------:R-:W0:Y:S07]  /*0010*/  S2R R3, SR_TID.X ;  /* 0x0000000000037919 */ /* 0x000e2e0000002100 */
[----:B------:R-:W0:Y:S01]  /*0020*/  S2UR UR4, SR_CTAID.X ;  /* 0x00000000000479c3 */ /* 0x000e220000002500 */
[----:B------:R-:W1:Y:S07]  /*0030*/  LDCU UR6, c[0x0][0x398] ;  /* 0x00007300ff0677ac */ /* 0x000e6e0008000800 */
[----:B------:R-:W0:Y:S01]  /*0040*/  LDC R0, c[0x0][0x360] ;  /* 0x0000d800ff007b82 */ /* 0x000e220000000800 */
[----:B------:R-:W2:Y:S01]  /*0050*/  LDCU UR5, c[0x0][0x370] ;  /* 0x00006e00ff0577ac */ /* 0x000ea20008000800 */
[----:B0-----:R-:W-:-:S02]  /*0060*/  IMAD R3, R0, UR4, R3 ;  /* 0x0000000400037c24 */ /* 0x001fc4000f8e0203 */
[----:B--2---:R-:W-:-:S03]  /*0070*/  IMAD R0, R0, UR5, RZ ;  /* 0x0000000500007c24 */ /* 0x004fc6000f8e02ff */
[----:B-1----:R-:W-:-:S13]  /*0080*/  ISETP.GE.AND P0, PT, R3, UR6, PT ;  /* 0x0000000603007c0c */ /* 0x002fda000bf06270 */
[----:B------:R-:W-:Y:S05]  /*0090*/  @P0 EXIT ;  /* 0x000000000000094d */ /* 0x000fea0003800000 */
[----:B------:R-:W0:Y:S01]  /*00a0*/  I2F.U32.RP R8, R0 ;  /* 0x0000000000087306 */ /* 0x000e220000209000 */
[C---:B------:R-:W-:Y:S01]  /*00b0*/  IMAD.IADD R2, R0.reuse, 0x1, R3 ;  /* 0x0000000100027824 */ /* 0x040fe200078e0203 */
[----:B------:R-:W-:Y:S01]  /*00c0*/  IADD3 R9, PT, PT, RZ, -R0, RZ ;  /* 0x80000000ff097210 */ /* 0x000fe20007ffe0ff */
[----:B------:R-:W1:Y:S01]  /*00d0*/  LDCU.64 UR4, c[0x0][0x358] ;  /* 0x00006b00ff0477ac */ /* 0x000e620008000a00 */
[----:B------:R-:W-:Y:S01]  /*00e0*/  ISETP.NE.U32.AND P2, PT, R0, RZ, PT ;  /* 0x000000ff0000720c */ /* 0x000fe20003f45070 */
[----:B------:R-:W-:Y:S01]  /*00f0*/  BSSY.RECONVERGENT B0, `(.L_x_0) ;  /* 0x000002a000007945 */ /* 0x000fe20003800200 */
[C---:B------:R-:W-:Y:S02]  /*0100*/  ISETP.GE.AND P0, PT, R2.reuse, UR6, PT ;  /* 0x0000000602007c0c */ /* 0x040fe4000bf06270 */
[----:B------:R-:W-:Y:S02]  /*0110*/  VIMNMX R7, PT, PT, R2, UR6, !PT ;  /* 0x0000000602077c48 */ /* 0x000fe4000ffe0100 */
[----:B------:R-:W-:-:S04]  /*0120*/  SEL R6, RZ, 0x1, P0 ;  /* 0x00000001ff067807 */ /* 0x000fc80000000000 */
[----:B------:R-:W-:Y:S01]  /*0130*/  IADD3 R7, PT, PT, R7, -R2, -R6 ;  /* 0x8000000207077210 */ /* 0x000fe20007ffe806 */
[----:B0-----:R-:W0:Y:S02]  /*0140*/  MUFU.RCP R8, R8 ;  /* 0x0000000800087308 */ /* 0x001e240000001000 */
[----:B0-----:R-:W-:-:S06]  /*0150*/  IADD3 R4, PT, PT, R8, 0xffffffe, RZ ;  /* 0x0ffffffe08047810 */ /* 0x001fcc0007ffe0ff */
[----:B------:R0:W2:Y:S02]  /*0160*/  F2I.FTZ.U32.TRUNC.NTZ R5, R4 ;  /* 0x0000000400057305 */ /* 0x0000a4000021f000 */
[----:B0-----:R-:W-:Y:S02]  /*0170*/  HFMA2 R4, -RZ, RZ, 0, 0 ;  /* 0x00000000ff047431 */ /* 0x001fe400000001ff */
[----:B--2---:R-:W-:-:S04]  /*0180*/  IMAD R9, R9, R5, RZ ;  /* 0x0000000509097224 */ /* 0x004fc800078e02ff */
[----:B------:R-:W-:-:S06]  /*0190*/  IMAD.HI.U32 R8, R5, R9, R4 ;  /* 0x0000000905087227 */ /* 0x000fcc00078e0004 */
[----:B------:R-:W-:-:S05]  /*01a0*/  IMAD.HI.U32 R5, R8, R7, RZ ;  /* 0x0000000708057227 */ /* 0x000fca00078e00ff */
[----:B------:R-:W-:-:S05]  /*01b0*/  IADD3 R2, PT, PT, -R5, RZ, RZ ;  /* 0x000000ff05027210 */ /* 0x000fca0007ffe1ff */
[----:B------:R-:W-:-:S05]  /*01c0*/  IMAD R7, R0, R2, R7 ;  /* 0x0000000200077224 */ /* 0x000fca00078e0207 */
[----:B------:R-:W-:-:S13]  /*01d0*/  ISETP.GE.U32.AND P0, PT, R7, R0, PT ;  /* 0x000000000700720c */ /* 0x000fda0003f06070 */
[----:B------:R-:W-:Y:S01]  /*01e0*/  @P0 IMAD.IADD R7, R7, 0x1, -R0 ;  /* 0x0000000107070824 */ /* 0x000fe200078e0a00 */
[----:B------:R-:W-:-:S04]  /*01f0*/  @P0 IADD3 R5, PT, PT, R5, 0x1, RZ ;  /* 0x0000000105050810 */ /* 0x000fc80007ffe0ff */
[----:B------:R-:W-:-:S13]  /*0200*/  ISETP.GE.U32.AND P1, PT, R7, R0, PT ;  /* 0x000000000700720c */ /* 0x000fda0003f26070 */
[----:B------:R-:W-:Y:S02]  /*0210*/  @P1 IADD3 R5, PT, PT, R5, 0x1, RZ ;  /* 0x0000000105051810 */ /* 0x000fe40007ffe0ff */
[----:B------:R-:W-:-:S05]  /*0220*/  @!P2 LOP3.LUT R5, RZ, R0, RZ, 0x33, !PT ;  /* 0x00000000ff05a212 */ /* 0x000fca00078e33ff */
[----:B------:R-:W-:-:S05]  /*0230*/  IMAD.IADD R2, R6, 0x1, R5 ;  /* 0x0000000106027824 */ /* 0x000fca00078e0205 */
[C---:B------:R-:W-:Y:S02]  /*0240*/  LOP3.LUT R4, R2.reuse, 0x3, RZ, 0xc0, !PT ;  /* 0x0000000302047812 */ /* 0x040fe400078ec0ff */
[----:B------:R-:W-:Y:S02]  /*0250*/  ISETP.GE.U32.AND P1, PT, R2, 0x3, PT ;  /* 0x000000030200780c */ /* 0x000fe40003f26070 */
[----:B------:R-:W-:-:S13]  /*0260*/  ISETP.NE.AND P0, PT, R4, 0x3, PT ;  /* 0x000000030400780c */ /* 0x000fda0003f05270 */
[----:B-1----:R-:W-:Y:S05]  /*0270*/  @!P0 BRA `(.L_x_1) ;  /* 0x0000000000448947 */ /* 0x002fea0003800000 */
[----:B------:R-:W0:Y:S01]  /*0280*/  LDC.64 R4, c[0x0][0x390] ;  /* 0x0000e400ff047b82 */ /* 0x000e220000000a00 */
[----:B------:R-:W-:-:S04]  /*0290*/  IADD3 R2, PT, PT, R2, 0x1, RZ ;  /* 0x0000000102027810 */ /* 0x000fc80007ffe0ff */
[----:B------:R-:W-:-:S03]  /*02a0*/  LOP3.LUT R2, R2, 0x3, RZ, 0xc0, !PT ;  /* 0x0000000302027812 */ /* 0x000fc600078ec0ff */
[----:B------:R-:W1:Y:S01]  /*02b0*/  LDC.64 R6, c[0x0][0x380] ;  /* 0x0000e000ff067b82 */ /* 0x000e620000000a00 */
[----:B------:R-:W-:-:S07]  /*02c0*/  IADD3 R2, PT, PT, -R2, RZ, RZ ;  /* 0x000000ff02027210 */ /* 0x000fce0007ffe1ff */
[----:B------:R-:W2:Y:S02]  /*02d0*/  LDC.64 R8, c[0x0][0x388] ;  /* 0x0000e200ff087b82 */ /* 0x000ea40000000a00 */
.L_x_2:
[----:B-1----:R-:W-:-:S04]  /*02e0*/  IMAD.WIDE.U32 R10, R3, 0x8, R6 ;  /* 0x00000008030a7825 */ /* 0x002fc800078e0006 */
[C---:B--2---:R-:W-:Y:S02]  /*02f0*/  IMAD.WIDE.U32 R12, R3.reuse, 0x8, R8 ;  /* 0x00000008030c7825 */ /* 0x044fe400078e0008 */
[----:B------:R-:W2:Y:S04]  /*0300*/  LDG.E.64 R10, desc[UR4][R10.64] ;  /* 0x000000040a0a7981 */ /* 0x000ea8000c1e1b00 */
[----:B------:R-:W2:Y:S01]  /*0310*/  LDG.E.64 R12, desc[UR4][R12.64] ;  /* 0x000000040c0c7981 */ /* 0x000ea2000c1e1b00 */
[----:B0--3--:R-:W-:Y:S01]  /*0320*/  IMAD.WIDE.U32 R16, R3, 0x8, R4 ;  /* 0x0000000803107825 */ /* 0x009fe200078e0004 */
[----:B------:R-:W-:-:S03]  /*0330*/  IADD3 R3, PT, PT, R0, R3, RZ ;  /* 0x0000000300037210 */ /* 0x000fc60007ffe0ff */
[----:B------:R-:W-:-:S05]  /*0340*/  VIADD R2, R2, 0x1 ;  /* 0x0000000102027836 */ /* 0x000fca0000000000 */
[----:B------:R-:W-:Y:S01]  /*0350*/  ISETP.NE.AND P0, PT, R2, RZ, PT ;  /* 0x000000ff0200720c */ /* 0x000fe20003f05270 */
[----:B--2---:R-:W-:-:S07]  /*0360*/  DADD R14, R10, R12 ;  /* 0x000000000a0e7229 */ /* 0x004fce000000000c */
[----:B------:R3:W-:Y:S05]  /*0370*/  STG.E.64 desc[UR4][R16.64], R14 ;  /* 0x0000000e10007986 */ /* 0x0007ea000c101b04 */
[----:B------:R-:W-:Y:S05]  /*0380*/  @P0 BRA `(.L_x_2) ;  /* 0xfffffffc00d40947 */ /* 0x000fea000383ffff */
.L_x_1:
[----:B------:R-:W-:Y:S05]  /*0390*/  BSYNC.RECONVERGENT B0 ;  /* 0x0000000000007941 */ /* 0x000fea0003800200 */
.L_x_0:
[----:B------:R-:W-:Y:S05]  /*03a0*/  @!P1 EXIT ;  /* 0x000000000000994d */ /* 0x000fea0003800000 */
.L_x_3:
[----:B------:R-:W3:Y:S08]  /*03b0*/  LDC.64 R6, c[0x0][0x380] ;  /* 0x0000e000ff067b82 */ /* 0x000ef00000000a00 */
[----:B0-----:R-:W0:Y:S08]  /*03c0*/  LDC.64 R8, c[0x0][0x388] ;  /* 0x0000e200ff087b82 */ /* 0x001e300000000a00 */
[----:B------:R-:W1:Y:S01]  /*03d0*/  LDC.64 R4, c[0x0][0x390] ;  /* 0x0000e400ff047b82 */ /* 0x000e620000000a00 */
[----:B---3--:R-:W-:-:S05]  /*03e0*/  IMAD.WIDE.U32 R14, R3, 0x8, R6 ;  /* 0x00000008030e7825 */ /* 0x008fca00078e0006 */
[----:B------:R-:W2:Y:S01]  /*03f0*/  LDG.E.64 R10, desc[UR4][R14.64] ;  /* 0x000000040e0a7981 */ /* 0x000ea2000c1e1b00 */
[----:B0-----:R-:W-:-:S05]  /*0400*/  IMAD.WIDE.U32 R16, R3, 0x8, R8 ;  /* 0x0000000803107825 */ /* 0x001fca00078e0008 */
[----:B------:R-:W2:Y:S01]  /*0410*/  LDG.E.64 R12, desc[UR4][R16.64] ;  /* 0x00000004100c7981 */ /* 0x000ea2000c1e1b00 */
[----:B------:R-:W-:Y:S01]  /*0420*/  IADD3 R19, PT, PT, R0, R3, RZ ;  /* 0x0000000300137210 */ /* 0x000fe20007ffe0ff */
[----:B-1----:R-:W-:-:S04]  /*0430*/  IMAD.WIDE.U32 R22, R3, 0x8, R4 ;  /* 0x0000000803167825 */ /* 0x002fc800078e0004 */
[----:B------:R-:W-:Y:S01]  /*0440*/  IMAD.WIDE.U32 R2, R19, 0x8, R6 ;  /* 0x0000000813027825 */ /* 0x000fe200078e0006 */
[----:B--2---:R-:W-:-:S03]  /*0450*/  DADD R10, R10, R12 ;  /* 0x000000000a0a7229 */ /* 0x004fc6000000000c */
[----:B------:R-:W-:-:S04]  /*0460*/  IMAD.WIDE.U32 R12, R19, 0x8, R8 ;  /* 0x00000008130c7825 */ /* 0x000fc800078e0008 */
[----:B------:R0:W-:Y:S04]  /*0470*/  STG.E.64 desc[UR4][R22.64], R10 ;  /* 0x0000000a16007986 */ /* 0x0001e8000c101b04 */
[----:B------:R-:W2:Y:S04]  /*0480*/  LDG.E.64 R2, desc[UR4][R2.64] ;  /* 0x0000000402027981 */ /* 0x000ea8000c1e1b00 */
[----:B------:R-:W2:Y:S01]  /*0490*/  LDG.E.64 R12, desc[UR4][R12.64] ;  /* 0x000000040c0c7981 */ /* 0x000ea2000c1e1b00 */
[----:B------:R-:W-:Y:S02]  /*04a0*/  IMAD.IADD R25, R0, 0x1, R19 ;  /* 0x0000000100197824 */ /* 0x000fe400078e0213 */
[----:B------:R-:W-:-:S04]  /*04b0*/  IMAD.WIDE.U32 R16, R19, 0x8, R4 ;  /* 0x0000000813107825 */ /* 0x000fc800078e0004 */
[----:B------:R-:W-:-:S04]  /*04c0*/  IMAD.WIDE.U32 R18, R25, 0x8, R6 ;  /* 0x0000000819127825 */ /* 0x000fc800078e0006 */
[----:B------:R-:W-:Y:S01]  /*04d0*/  IMAD.WIDE.U32 R20, R25, 0x8, R8 ;  /* 0x0000000819147825 */ /* 0x000fe200078e0008 */
[----:B--2---:R-:W-:-:S07]  /*04e0*/  DADD R14, R2, R12 ;  /* 0x00000000020e7229 */ /* 0x004fce000000000c */
[----:B------:R1:W-:Y:S04]  /*04f0*/  STG.E.64 desc[UR4][R16.64], R14 ;  /* 0x0000000e10007986 */ /* 0x0003e8000c101b04 */
[----:B------:R-:W2:Y:S04]  /*0500*/  LDG.E.64 R18, desc[UR4][R18.64] ;  /* 0x0000000412127981 */ /* 0x000ea8000c1e1b00 */
[----:B------:R-:W2:Y:S01]  /*0510*/  LDG.E.64 R20, desc[UR4][R20.64] ;  /* 0x0000000414147981 */ /* 0x000ea2000c1e1b00 */
[----:B0-----:R-:W-:Y:S01]  /*0520*/  IADD3 R23, PT, PT, R0, R25, RZ ;  /* 0x0000001900177210 */ /* 0x001fe20007ffe0ff */
[----:B------:R-:W-:-:S04]  /*0530*/  IMAD.WIDE.U32 R12, R25, 0x8, R4 ;  /* 0x00000008190c7825 */ /* 0x000fc800078e0004 */
[----:B------:R-:W-:-:S04]  /*0540*/  IMAD.WIDE.U32 R6, R23, 0x8, R6 ;  /* 0x0000000817067825 */ /* 0x000fc800078e0006 */
[----:B------:R-:W-:Y:S01]  /*0550*/  IMAD.WIDE.U32 R8, R23, 0x8, R8 ;  /* 0x0000000817087825 */ /* 0x000fe200078e0008 */
[----:B--2---:R-:W-:-:S07]  /*0560*/  DADD R10, R18, R20 ;  /* 0x00000000120a7229 */ /* 0x004fce0000000014 */
[----:B------:R0:W-:Y:S04]  /*0570*/  STG.E.64 desc[UR4][R12.64], R10 ;  /* 0x0000000a0c007986 */ /* 0x0001e8000c101b04 */
[----:B------:R-:W1:Y:S04]  /*0580*/  LDG.E.64 R6, desc[UR4][R6.64] ;  /* 0x0000000406067981 */ /* 0x000e68000c1e1b00 */
[----:B------:R-:W1:Y:S01]  /*0590*/  LDG.E.64 R8, desc[UR4][R8.64] ;  /* 0x0000000408087981 */ /* 0x000e62000c1e1b00 */
[----:B------:R-:W-:Y:S01]  /*05a0*/  IMAD.WIDE.U32 R4, R23, 0x8, R4 ;  /* 0x0000000817047825 */ /* 0x000fe200078e0004 */
[----:B------:R-:W-:-:S04]  /*05b0*/  IADD3 R3, PT, PT, R0, R23, RZ ;  /* 0x0000001700037210 */ /* 0x000fc80007ffe0ff */
[----:B------:R-:W-:Y:S01]  /*05c0*/  ISETP.GE.AND P0, PT, R3, UR6, PT ;  /* 0x0000000603007c0c */ /* 0x000fe2000bf06270 */
[----:B-1----:R-:W-:-:S07]  /*05d0*/  DADD R14, R6, R8 ;  /* 0x00000000060e7229 */ /* 0x002fce0000000008 */
[----:B------:R0:W-:Y:S05]  /*05e0*/  STG.E.64 desc[UR4][R4.64], R14 ;  /* 0x0000000e04007986 */ /* 0x0001ea000c101b04 */
[----:B------:R-:W-:Y:S05]  /*05f0*/  @!P0 BRA `(.L_x_3) ;  /* 0xfffffffc006c8947 */ /* 0x000fea000383ffff */
[----:B------:R-:W-:Y:S05]  /*0600*/  EXIT ;  /* 0x000000000000794d */ /* 0x000fea0003800000 */
.L_x_4:
[----:B------:R-:W-:-:S00]  /*0610*/  BRA `(.L_x_4) ;  /* 0xfffffffc00fc7947 */ /* 0x000fc0000383ffff */
[----:B------:R-:W-:-:S00]  /*0620*/  NOP ;  /* 0x0000000000007918 */ /* 0x000fc00000000000 */
        /* <DEDUP_REMOVED lines=13> */
.L_x_5:


//--------------------- .nv.shared.reserved.0     --------------------------
	.section	.nv.shared.reserved.0,"aw",@nobits
	.weak		__nv_reservedSMEM_offset_0_alias
	.size		__nv_reservedSMEM_offset_0_alias, 0, 64
	.other		__nv_reservedSMEM_offset_0_alias,@"STO_CUDA_RESERVED_SHARED STV_DEFAULT"
__nv_reservedSMEM_offset_0_alias:
	.zero		0
	.zero		64


//--------------------- .nv.constant0.__accrg_main_1_1 --------------------------
	.section	.nv.constant0.__accrg_main_1_1,"a",@progbits
	.sectionflags	@""
	.align	4
.nv.constant0.__accrg_main_1_1:
	.zero		924


//--------------------- SYMBOLS --------------------------

	.type		.nv.reservedSmem.offset0,@object
	.size		.nv.reservedSmem.offset0,0x4
